//
// Generated by NVIDIA NVVM Compiler
//
// Compiler Build ID: CL-36424714
// Cuda compilation tools, release 13.0, V13.0.88
// Based on NVVM 20.0.0
//

.version 9.0
.target sm_100
.address_size 64

	// .globl	div_strided_float

.visible .entry div_strided_float(
	.param .u32 div_strided_float_param_0,
	.param .u64 .ptr .align 1 div_strided_float_param_1,
	.param .u64 .ptr .align 1 div_strided_float_param_2,
	.param .u64 .ptr .align 1 div_strided_float_param_3
)
{
	.reg .pred 	%p<7>;
	.reg .b32 	%r<31>;
	.reg .b32 	%f<16>;
	.reg .b64 	%rd<25>;

	ld.param.u32 	%r12, [div_strided_float_param_0];
	ld.param.u64 	%rd4, [div_strided_float_param_1];
	ld.param.u64 	%rd5, [div_strided_float_param_2];
	ld.param.u64 	%rd6, [div_strided_float_param_3];
	cvta.to.global.u64 	%rd1, %rd6;
	cvta.to.global.u64 	%rd2, %rd5;
	cvta.to.global.u64 	%rd3, %rd4;
	mov.u32 	%r13, %ntid.x;
	mov.u32 	%r14, %ctaid.x;
	mov.u32 	%r15, %tid.x;
	mad.lo.s32 	%r29, %r13, %r14, %r15;
	mov.u32 	%r16, %nctaid.x;
	mul.lo.s32 	%r2, %r13, %r16;
	setp.ge.s32 	%p1, %r29, %r12;
	@%p1 bra 	$L__BB0_7;
	add.s32 	%r17, %r29, %r2;
	max.s32 	%r18, %r12, %r17;
	setp.lt.s32 	%p2, %r17, %r12;
	selp.u32 	%r19, 1, 0, %p2;
	add.s32 	%r20, %r17, %r19;
	sub.s32 	%r21, %r18, %r20;
	div.u32 	%r22, %r21, %r2;
	add.s32 	%r3, %r22, %r19;
	and.b32  	%r23, %r3, 3;
	setp.eq.s32 	%p3, %r23, 3;
	@%p3 bra 	$L__BB0_4;
	add.s32 	%r24, %r3, 1;
	and.b32  	%r25, %r24, 3;
	neg.s32 	%r27, %r25;
$L__BB0_3:
	.pragma "nounroll";
	mul.wide.s32 	%rd7, %r29, 4;
	add.s64 	%rd8, %rd1, %rd7;
	add.s64 	%rd9, %rd2, %rd7;
	add.s64 	%rd10, %rd3, %rd7;
	ld.global.f32 	%f1, [%rd10];
	ld.global.f32 	%f2, [%rd9];
	div.rn.f32 	%f3, %f1, %f2;
	st.global.f32 	[%rd8], %f3;
	add.s32 	%r29, %r29, %r2;
	add.s32 	%r27, %r27, 1;
	setp.ne.s32 	%p4, %r27, 0;
	@%p4 bra 	$L__BB0_3;
$L__BB0_4:
	setp.lt.u32 	%p5, %r3, 3;
	@%p5 bra 	$L__BB0_7;
	mul.wide.s32 	%rd15, %r2, 4;
	shl.b32 	%r26, %r2, 2;
$L__BB0_6:
	mul.wide.s32 	%rd11, %r29, 4;
	add.s64 	%rd12, %rd3, %rd11;
	ld.global.f32 	%f4, [%rd12];
	add.s64 	%rd13, %rd2, %rd11;
	ld.global.f32 	%f5, [%rd13];
	div.rn.f32 	%f6, %f4, %f5;
	add.s64 	%rd14, %rd1, %rd11;
	st.global.f32 	[%rd14], %f6;
	add.s64 	%rd16, %rd12, %rd15;
	ld.global.f32 	%f7, [%rd16];
	add.s64 	%rd17, %rd13, %rd15;
	ld.global.f32 	%f8, [%rd17];
	div.rn.f32 	%f9, %f7, %f8;
	add.s64 	%rd18, %rd14, %rd15;
	st.global.f32 	[%rd18], %f9;
	add.s64 	%rd19, %rd16, %rd15;
	ld.global.f32 	%f10, [%rd19];
	add.s64 	%rd20, %rd17, %rd15;
	ld.global.f32 	%f11, [%rd20];
	div.rn.f32 	%f12, %f10, %f11;
	add.s64 	%rd21, %rd18, %rd15;
	st.global.f32 	[%rd21], %f12;
	add.s64 	%rd22, %rd19, %rd15;
	ld.global.f32 	%f13, [%rd22];
	add.s64 	%rd23, %rd20, %rd15;
	ld.global.f32 	%f14, [%rd23];
	div.rn.f32 	%f15, %f13, %f14;
	add.s64 	%rd24, %rd21, %rd15;
	st.global.f32 	[%rd24], %f15;
	add.s32 	%r29, %r26, %r29;
	setp.lt.s32 	%p6, %r29, %r12;
	@%p6 bra 	$L__BB0_6;
$L__BB0_7:
	ret;

}


// ===== COMPILED SASS (sm_100) =====

	.target	sm_100

	.elftype	@"ET_EXEC"


//--------------------- .note.nv.tkinfo           --------------------------
	.section	.note.nv.tkinfo,"",@"SHT_NOTE"
	.sectionflags	@"SHF_NOTE_NV_TKINFO"
	.tkinfo
        /*0018*/ 	.word	0x00000002
        /*0030*/ 	.string	""
        /*0030*/ 	.string	"ptxas"
        /*0030*/ 	.string	"Cuda compilation tools, release 13.0, V13.0.88"
        /*0030*/ 	.string	"Build cuda_13.0.r13.0/compiler.36424714_0"
        /*0030*/ 	.string	"-arch sm_100 -m 64 "



//--------------------- .note.nv.cuinfo           --------------------------
	.section	.note.nv.cuinfo,"",@"SHT_NOTE"
	.sectionflags	@"SHF_NOTE_NV_CUINFO"
        /*0018*/ 	.short	0x0002
        /*001a*/ 	.short	0x0064
        /*001c*/ 	.short	0x0082
	.zero		2


//--------------------- .nv.info                  --------------------------
	.section	.nv.info,"",@"SHT_CUDA_INFO"
	.align	4


	//----- nvinfo : EIATTR_REGCOUNT
	.align		4
        /*0000*/ 	.byte	0x04, 0x2f
        /*0002*/ 	.short	(.L_1 - .L_0)
	.align		4
.L_0:
        /*0004*/ 	.word	index@(div_strided_float)
        /*0008*/ 	.word	0x0000001b


	//----- nvinfo : EIATTR_FRAME_SIZE
	.align		4
.L_1:
        /*000c*/ 	.byte	0x04, 0x11
        /*000e*/ 	.short	(.L_3 - .L_2)
	.align		4
.L_2:
        /*0010*/ 	.word	index@($__internal_0_$__cuda_sm3x_div_rn_noftz_f32_slowpath)
        /*0014*/ 	.word	0x00000000


	//----- nvinfo : EIATTR_FRAME_SIZE
	.align		4
.L_3:
        /*0018*/ 	.byte	0x04, 0x11
        /*001a*/ 	.short	(.L_5 - .L_4)
	.align		4
.L_4:
        /*001c*/ 	.word	index@(div_strided_float)
        /*0020*/ 	.word	0x00000000


	//----- nvinfo : EIATTR_MIN_STACK_SIZE
	.align		4
.L_5:
        /*0024*/ 	.byte	0x04, 0x12
        /*0026*/ 	.short	(.L_7 - .L_6)
	.align		4
.L_6:
        /*0028*/ 	.word	index@(div_strided_float)
        /*002c*/ 	.word	0x00000000
.L_7:


//--------------------- .nv.compat                --------------------------
	.section	.nv.compat,"",@"SHT_CUDA_COMPAT_INFO"
	.align	4
        /*0000*/ 	.byte	0x02, 0x09, 0x00, 0x00, 0x02, 0x02, 0x01, 0x00, 0x02, 0x05, 0x05, 0x00, 0x03, 0x07, 0x01, 0x01
        /*0010*/ 	.byte	0x02, 0x03, 0x00, 0x00, 0x02, 0x06, 0x01, 0x00, 0x04, 0x0b, 0x08, 0x00, 0x01, 0x00, 0x00, 0x00
        /*0020*/ 	.byte	0x00, 0x00, 0x00, 0x00


//--------------------- .nv.info.div_strided_float --------------------------
	.section	.nv.info.div_strided_float,"",@"SHT_CUDA_INFO"
	.sectionflags	@""
	.align	4


	//----- nvinfo : EIATTR_CUDA_API_VERSION
	.align		4
        /*0000*/ 	.byte	0x04, 0x37
        /*0002*/ 	.short	(.L_9 - .L_8)
.L_8:
        /*0004*/ 	.word	0x00000082


	//----- nvinfo : EIATTR_KPARAM_INFO
	.align		4
.L_9:
        /*0008*/ 	.byte	0x04, 0x17
        /*000a*/ 	.short	(.L_11 - .L_10)
.L_10:
        /*000c*/ 	.word	0x00000000
        /*0010*/ 	.short	0x0003
        /*0012*/ 	.short	0x0018
        /*0014*/ 	.byte	0x00, 0xf5, 0x21, 0x00


	//----- nvinfo : EIATTR_KPARAM_INFO
	.align		4
.L_11:
        /*0018*/ 	.byte	0x04, 0x17
        /*001a*/ 	.short	(.L_13 - .L_12)
.L_12:
        /*001c*/ 	.word	0x00000000
        /*0020*/ 	.short	0x0002
        /*0022*/ 	.short	0x0010
        /*0024*/ 	.byte	0x00, 0xf5, 0x21, 0x00


	//----- nvinfo : EIATTR_KPARAM_INFO
	.align		4
.L_13:
        /*0028*/ 	.byte	0x04, 0x17
        /*002a*/ 	.short	(.L_15 - .L_14)
.L_14:
        /*002c*/ 	.word	0x00000000
        /*0030*/ 	.short	0x0001
        /*0032*/ 	.short	0x0008
        /*0034*/ 	.byte	0x00, 0xf5, 0x21, 0x00


	//----- nvinfo : EIATTR_KPARAM_INFO
	.align		4
.L_15:
        /*0038*/ 	.byte	0x04, 0x17
        /*003a*/ 	.short	(.L_17 - .L_16)
.L_16:
        /*003c*/ 	.word	0x00000000
        /*0040*/ 	.short	0x0000
        /*0042*/ 	.short	0x0000
        /*0044*/ 	.byte	0x00, 0xf0, 0x11, 0x00


	//----- nvinfo : EIATTR_SPARSE_MMA_MASK
	.align		4
.L_17:
        /*0048*/ 	.byte	0x03, 0x50
        /*004a*/ 	.short	0x0000


	//----- nvinfo : EIATTR_MAXREG_COUNT
	.align		4
        /*004c*/ 	.byte	0x03, 0x1b
        /*004e*/ 	.short	0x00ff


	//----- nvinfo : EIATTR_MERCURY_ISA_VERSION
	.align		4
        /*0050*/ 	.byte	0x03, 0x5f
        /*0052*/ 	.short	0x0101


	//----- nvinfo : EIATTR_VRC_CTA_INIT_COUNT
	.align		4
        /*0054*/ 	.byte	0x02, 0x4a
	.zero		1
	.zero		1


	//----- nvinfo : EIATTR_EXIT_INSTR_OFFSETS
	.align		4
        /*0058*/ 	.byte	0x04, 0x1c
        /*005a*/ 	.short	(.L_19 - .L_18)


	//   ....[0]....
.L_18:
        /*005c*/ 	.word	0x00000090


	//   ....[1]....
        /*0060*/ 	.word	0x000004a0


	//   ....[2]....
        /*0064*/ 	.word	0x000009e0


	//----- nvinfo : EIATTR_CRS_STACK_SIZE
	.align		4
.L_19:
        /*0068*/ 	.byte	0x04, 0x1e
        /*006a*/ 	.short	(.L_21 - .L_20)
.L_20:
        /*006c*/ 	.word	0x00000000


	//----- nvinfo : EIATTR_CBANK_PARAM_SIZE
	.align		4
.L_21:
        /*0070*/ 	.byte	0x03, 0x19
        /*0072*/ 	.short	0x0020


	//----- nvinfo : EIATTR_PARAM_CBANK
	.align		4
        /*0074*/ 	.byte	0x04, 0x0a
        /*0076*/ 	.short	(.L_23 - .L_22)
	.align		4
.L_22:
        /*0078*/ 	.word	index@(.nv.constant0.div_strided_float)
        /*007c*/ 	.short	0x0380
        /*007e*/ 	.short	0x0020


	//----- nvinfo : EIATTR_SW_WAR
	.align		4
.L_23:
        /*0080*/ 	.byte	0x04, 0x36
        /*0082*/ 	.short	(.L_25 - .L_24)
.L_24:
        /*0084*/ 	.word	0x00000008
.L_25:


//--------------------- .nv.callgraph             --------------------------
	.section	.nv.callgraph,"",@"SHT_CUDA_CALLGRAPH"
	.align	4
	.sectionentsize	8
	.align		4
        /*0000*/ 	.word	0x00000000
	.align		4
        /*0004*/ 	.word	0xffffffff
	.align		4
        /*0008*/ 	.word	0x00000000
	.align		4
        /*000c*/ 	.word	0xfffffffe
	.align		4
        /*0010*/ 	.word	0x00000000
	.align		4
        /*0014*/ 	.word	0xfffffffd
	.align		4
        /*0018*/ 	.word	0x00000000
	.align		4
        /*001c*/ 	.word	0xfffffffc


//--------------------- .text.div_strided_float   --------------------------
	.section	.text.div_strided_float,"ax",@progbits
	.align	128
        .global         div_strided_float
        .type           div_strided_float,@function
        .size           div_strided_float,(.L_x_26 - div_strided_float)
        .other          div_strided_float,@"STO_CUDA_ENTRY STV_DEFAULT"
div_strided_float:
.text.div_strided_float:
[----:B------:R-:W-:Y:S01]  /*0000*/  LDC R1, c[0x0][0x37c] ;  /* 0x0000df00ff017b82 */ /* 0x000fe20000000800 */
[----:B------:R-:W0:Y:S01]  /*0010*/  S2R R4, SR_CTAID.X ;  /* 0x0000000000047919 */ /* 0x000e220000002500 */
[----:B------:R-:W1:Y:S06]  /*0020*/  LDCU UR4, c[0x0][0x360] ;  /* 0x00006c00ff0477ac */ /* 0x000e6c0008000800 */
[----:B------:R-:W1:Y:S01]  /*0030*/  LDC R5, c[0x0][0x370] ;  /* 0x0000dc00ff057b82 */ /* 0x000e620000000800 */
[----:B------:R-:W0:Y:S01]  /*0040*/  S2R R3, SR_TID.X ;  /* 0x0000000000037919 */ /* 0x000e220000002100 */
[----:B------:R-:W2:Y:S01]  /*0050*/  LDCU UR5, c[0x0][0x380] ;  /* 0x00007000ff0577ac */ /* 0x000ea20008000800 */
[----:B-1----:R-:W-:-:S02]  /*0060*/  IMAD R5, R5, UR4, RZ ;  /* 0x0000000405057c24 */ /* 0x002fc4000f8e02ff */
[----:B0-----:R-:W-:-:S05]  /*0070*/  IMAD R4, R4, UR4, R3 ;  /* 0x0000000404047c24 */ /* 0x001fca000f8e0203 */
[----:B--2---:R-:W-:-:S13]  /*0080*/  ISETP.GE.AND P0, PT, R4, UR5, PT ;  /* 0x0000000504007c0c */ /* 0x004fda000bf06270 */
[----:B------:R-:W-:Y:S05]  /*0090*/  @P0 EXIT ;  /* 0x000000000000094d */ /* 0x000fea0003800000 */
[----:B------:R-:W0:Y:S01]  /*00a0*/  I2F.U32.RP R6, R5 ;  /* 0x0000000500067306 */ /* 0x000e220000209000 */
[C---:B------:R-:W-:Y:S01]  /*00b0*/  IADD3 R0, PT, PT, R5.reuse, R4, RZ ;  /* 0x0000000405007210 */ /* 0x040fe20007ffe0ff */
[----:B------:R-:W-:Y:S01]  /*00c0*/  IMAD.MOV R9, RZ, RZ, -R5 ;  /* 0x000000ffff097224 */ /* 0x000fe200078e0a05 */
[----:B------:R-:W-:Y:S01]  /*00d0*/  ISETP.NE.U32.AND P2, PT, R5, RZ, PT ;  /* 0x000000ff0500720c */ /* 0x000fe20003f45070 */
[----:B------:R-:W-:Y:S01]  /*00e0*/  BSSY.RECONVERGENT B0, `(.L_x_0) ;  /* 0x0000036000007945 */ /* 0x000fe20003800200 */
[C---:B------:R-:W-:Y:S02]  /*00f0*/  ISETP.GE.AND P0, PT, R0.reuse, UR5, PT ;  /* 0x0000000500007c0c */ /* 0x040fe4000bf06270 */
[----:B------:R-:W-:Y:S01]  /*0100*/  VIMNMX R7, PT, PT, R0, UR5, !PT ;  /* 0x0000000500077c48 */ /* 0x000fe2000ffe0100 */
[----:B------:R-:W1:Y:S01]  /*0110*/  LDCU.64 UR4, c[0x0][0x358] ;  /* 0x00006b00ff0477ac */ /* 0x000e620008000a00 */
[----:B------:R-:W-:-:S04]  /*0120*/  SEL R14, RZ, 0x1, P0 ;  /* 0x00000001ff0e7807 */ /* 0x000fc80000000000 */
[----:B------:R-:W-:Y:S01]  /*0130*/  IADD3 R0, PT, PT, R7, -R0, -R14 ;  /* 0x8000000007007210 */ /* 0x000fe20007ffe80e */
[----:B0-----:R-:W0:Y:S02]  /*0140*/  MUFU.RCP R6, R6 ;  /* 0x0000000600067308 */ /* 0x001e240000001000 */
[----:B0-----:R-:W-:-:S06]  /*0150*/  VIADD R2, R6, 0xffffffe ;  /* 0x0ffffffe06027836 */ /* 0x001fcc0000000000 */
[----:B------:R0:W2:Y:S02]  /*0160*/  F2I.FTZ.U32.TRUNC.NTZ R3, R2 ;  /* 0x0000000200037305 */ /* 0x0000a4000021f000 */
[----:B0-----:R-:W-:Y:S02]  /*0170*/  IMAD.MOV.U32 R2, RZ, RZ, RZ ;  /* 0x000000ffff027224 */ /* 0x001fe400078e00ff */
[----:B--2---:R-:W-:-:S04]  /*0180*/  IMAD R9, R9, R3, RZ ;  /* 0x0000000309097224 */ /* 0x004fc800078e02ff */
[----:B------:R-:W-:-:S06]  /*0190*/  IMAD.HI.U32 R3, R3, R9, R2 ;  /* 0x0000000903037227 */ /* 0x000fcc00078e0002 */
[----:B------:R-:W-:-:S04]  /*01a0*/  IMAD.HI.U32 R3, R3, R0, RZ ;  /* 0x0000000003037227 */ /* 0x000fc800078e00ff */
[----:B------:R-:W-:-:S04]  /*01b0*/  IMAD.MOV R2, RZ, RZ, -R3 ;  /* 0x000000ffff027224 */ /* 0x000fc800078e0a03 */
[----:B------:R-:W-:-:S05]  /*01c0*/  IMAD R0, R5, R2, R0 ;  /* 0x0000000205007224 */ /* 0x000fca00078e0200 */
[----:B------:R-:W-:-:S13]  /*01d0*/  ISETP.GE.U32.AND P0, PT, R0, R5, PT ;  /* 0x000000050000720c */ /* 0x000fda0003f06070 */
[----:B------:R-:W-:Y:S01]  /*01e0*/  @P0 IADD3 R0, PT, PT, -R5, R0, RZ ;  /* 0x0000000005000210 */ /* 0x000fe20007ffe1ff */
[----:B------:R-:W-:-:S03]  /*01f0*/  @P0 VIADD R3, R3, 0x1 ;  /* 0x0000000103030836 */ /* 0x000fc60000000000 */
[----:B------:R-:W-:-:S13]  /*0200*/  ISETP.GE.U32.AND P1, PT, R0, R5, PT ;  /* 0x000000050000720c */ /* 0x000fda0003f26070 */
[----:B------:R-:W-:Y:S01]  /*0210*/  @P1 VIADD R3, R3, 0x1 ;  /* 0x0000000103031836 */ /* 0x000fe20000000000 */
[----:B------:R-:W-:-:S04]  /*0220*/  @!P2 LOP3.LUT R3, RZ, R5, RZ, 0x33, !PT ;  /* 0x00000005ff03a212 */ /* 0x000fc800078e33ff */
[----:B------:R-:W-:-:S04]  /*0230*/  IADD3 R14, PT, PT, R14, R3, RZ ;  /* 0x000000030e0e7210 */ /* 0x000fc80007ffe0ff */
[----:B------:R-:W-:-:S04]  /*0240*/  LOP3.LUT R0, R14, 0x3, RZ, 0xc0, !PT ;  /* 0x000000030e007812 */ /* 0x000fc800078ec0ff */
[----:B------:R-:W-:-:S13]  /*0250*/  ISETP.NE.AND P0, PT, R0, 0x3, PT ;  /* 0x000000030000780c */ /* 0x000fda0003f05270 */
[----:B-1----:R-:W-:Y:S05]  /*0260*/  @!P0 BRA `(.L_x_1) ;  /* 0x0000000000748947 */ /* 0x002fea0003800000 */
[----:B------:R-:W0:Y:S01]  /*0270*/  LDC.64 R12, c[0x0][0x388] ;  /* 0x0000e200ff0c7b82 */ /* 0x000e220000000a00 */
[----:B------:R-:W-:-:S05]  /*0280*/  VIADD R0, R14, 0x1 ;  /* 0x000000010e007836 */ /* 0x000fca0000000000 */
[----:B------:R-:W-:Y:S02]  /*0290*/  LOP3.LUT R0, R0, 0x3, RZ, 0xc0, !PT ;  /* 0x0000000300007812 */ /* 0x000fe400078ec0ff */
[----:B------:R-:W1:Y:S03]  /*02a0*/  LDC.64 R16, c[0x0][0x390] ;  /* 0x0000e400ff107b82 */ /* 0x000e660000000a00 */
[----:B------:R-:W-:-:S05]  /*02b0*/  IMAD.MOV R8, RZ, RZ, -R0 ;  /* 0x000000ffff087224 */ /* 0x000fca00078e0a00 */
[----:B------:R-:W2:Y:S02]  /*02c0*/  LDC.64 R18, c[0x0][0x398] ;  /* 0x0000e600ff127b82 */ /* 0x000ea40000000a00 */
.L_x_4:
[----:B-1----:R-:W-:-:S06]  /*02d0*/  IMAD.WIDE R2, R4, 0x4, R16 ;  /* 0x0000000404027825 */ /* 0x002fcc00078e0210 */
[----:B---3--:R-:W3:Y:S01]  /*02e0*/  LDG.E R3, desc[UR4][R2.64] ;  /* 0x0000000402037981 */ /* 0x008ee2000c1e1900 */
[----:B0-----:R-:W-:-:S05]  /*02f0*/  IMAD.WIDE R6, R4, 0x4, R12 ;  /* 0x0000000404067825 */ /* 0x001fca00078e020c */
[----:B------:R-:W4:Y:S01]  /*0300*/  LDG.E R0, desc[UR4][R6.64] ;  /* 0x0000000406007981 */ /* 0x000f22000c1e1900 */
[----:B------:R-:W-:Y:S01]  /*0310*/  IADD3 R8, PT, PT, R8, 0x1, RZ ;  /* 0x0000000108087810 */ /* 0x000fe20007ffe0ff */
[----:B------:R-:W-:Y:S03]  /*0320*/  BSSY.RECONVERGENT B1, `(.L_x_2) ;  /* 0x000000e000017945 */ /* 0x000fe60003800200 */
[----:B------:R-:W-:Y:S01]  /*0330*/  ISETP.NE.AND P2, PT, R8, RZ, PT ;  /* 0x000000ff0800720c */ /* 0x000fe20003f45270 */
[----:B---3--:R-:W0:Y:S08]  /*0340*/  MUFU.RCP R9, R3 ;  /* 0x0000000300097308 */ /* 0x008e300000001000 */
[----:B----4-:R-:W1:Y:S01]  /*0350*/  FCHK P0, R0, R3 ;  /* 0x0000000300007302 */ /* 0x010e620000000000 */
[----:B0-----:R-:W-:-:S04]  /*0360*/  FFMA R10, -R3, R9, 1 ;  /* 0x3f800000030a7423 */ /* 0x001fc80000000109 */
[----:B------:R-:W-:-:S04]  /*0370*/  FFMA R9, R9, R10, R9 ;  /* 0x0000000a09097223 */ /* 0x000fc80000000009 */
[----:B------:R-:W-:-:S04]  /*0380*/  FFMA R10, R0, R9, RZ ;  /* 0x00000009000a7223 */ /* 0x000fc800000000ff */
[----:B------:R-:W-:-:S04]  /*0390*/  FFMA R11, -R3, R10, R0 ;  /* 0x0000000a030b7223 */ /* 0x000fc80000000100 */
[----:B------:R-:W-:Y:S01]  /*03a0*/  FFMA R9, R9, R11, R10 ;  /* 0x0000000b09097223 */ /* 0x000fe2000000000a */
[----:B--2---:R-:W-:Y:S01]  /*03b0*/  IMAD.WIDE R10, R4, 0x4, R18 ;  /* 0x00000004040a7825 */ /* 0x004fe200078e0212 */
[----:B-1----:R-:W-:Y:S06]  /*03c0*/  @!P0 BRA `(.L_x_3) ;  /* 0x00000000000c8947 */ /* 0x002fec0003800000 */
[----:B------:R-:W-:-:S07]  /*03d0*/  MOV R6, 0x3f0 ;  /* 0x000003f000067802 */ /* 0x000fce0000000f00 */
[----:B------:R-:W-:Y:S05]  /*03e0*/  CALL.REL.NOINC `($__internal_0_$__cuda_sm3x_div_rn_noftz_f32_slowpath) ;  /* 0x0000000400807944 */ /* 0x000fea0003c00000 */
[----:B------:R-:W-:-:S07]  /*03f0*/  IMAD.MOV.U32 R9, RZ, RZ, R0 ;  /* 0x000000ffff097224 */ /* 0x000fce00078e0000 */
.L_x_3:
[----:B------:R-:W-:Y:S05]  /*0400*/  BSYNC.RECONVERGENT B1 ;  /* 0x0000000000017941 */ /* 0x000fea0003800200 */
.L_x_2:
[----:B------:R3:W-:Y:S01]  /*0410*/  STG.E desc[UR4][R10.64], R9 ;  /* 0x000000090a007986 */ /* 0x0007e2000c101904 */
[----:B------:R-:W-:Y:S01]  /*0420*/  IMAD.IADD R4, R5, 0x1, R4 ;  /* 0x0000000105047824 */ /* 0x000fe200078e0204 */
[----:B------:R-:W-:Y:S06]  /*0430*/  @P2 BRA `(.L_x_4) ;  /* 0xfffffffc00a42947 */ /* 0x000fec000383ffff */
.L_x_1:
[----:B------:R-:W-:Y:S05]  /*0440*/  BSYNC.RECONVERGENT B0 ;  /* 0x0000000000007941 */ /* 0x000fea0003800200 */
.L_x_0:
[----:B------:R-:W0:Y:S01]  /*0450*/  LDC.64 R12, c[0x0][0x388] ;  /* 0x0000e200ff0c7b82 */ /* 0x000e220000000a00 */
[----:B------:R-:W-:Y:S01]  /*0460*/  ISETP.GE.U32.AND P0, PT, R14, 0x3, PT ;  /* 0x000000030e00780c */ /* 0x000fe20003f06070 */
[----:B------:R-:W1:Y:S06]  /*0470*/  LDCU UR6, c[0x0][0x380] ;  /* 0x00007000ff0677ac */ /* 0x000e6c0008000800 */
[----:B---3--:R-:W2:Y:S08]  /*0480*/  LDC.64 R10, c[0x0][0x390] ;  /* 0x0000e400ff0a7b82 */ /* 0x008eb00000000a00 */
[----:B------:R-:W3:Y:S01]  /*0490*/  LDC.64 R8, c[0x0][0x398] ;  /* 0x0000e600ff087b82 */ /* 0x000ee20000000a00 */
[----:B-1----:R-:W-:Y:S05]  /*04a0*/  @!P0 EXIT ;  /* 0x000000000000894d */ /* 0x002fea0003800000 */
.L_x_13:
[----:B--2---:R-:W-:-:S05]  /*04b0*/  IMAD.WIDE R16, R4, 0x4, R10 ;  /* 0x0000000404107825 */ /* 0x004fca00078e020a */
[----:B------:R-:W2:Y:S01]  /*04c0*/  LDG.E R7, desc[UR4][R16.64] ;  /* 0x0000000410077981 */ /* 0x000ea2000c1e1900 */
[----:B0-----:R-:W-:-:S05]  /*04d0*/  IMAD.WIDE R18, R4, 0x4, R12 ;  /* 0x0000000404127825 */ /* 0x001fca00078e020c */
[----:B------:R-:W4:Y:S01]  /*04e0*/  LDG.E R0, desc[UR4][R18.64] ;  /* 0x0000000412007981 */ /* 0x000f22000c1e1900 */
[----:B------:R-:W-:Y:S01]  /*04f0*/  BSSY.RECONVERGENT B0, `(.L_x_5) ;  /* 0x000000d000007945 */ /* 0x000fe20003800200 */
[----:B--2---:R-:W0:Y:S08]  /*0500*/  MUFU.RCP R2, R7 ;  /* 0x0000000700027308 */ /* 0x004e300000001000 */
[----:B----4-:R-:W1:Y:S01]  /*0510*/  FCHK P0, R0, R7 ;  /* 0x0000000700007302 */ /* 0x010e620000000000 */
[----:B0-----:R-:W-:-:S04]  /*0520*/  FFMA R3, -R7, R2, 1 ;  /* 0x3f80000007037423 */ /* 0x001fc80000000102 */
[----:B------:R-:W-:-:S04]  /*0530*/  FFMA R3, R2, R3, R2 ;  /* 0x0000000302037223 */ /* 0x000fc80000000002 */
[----:B------:R-:W-:-:S04]  /*0540*/  FFMA R2, R0, R3, RZ ;  /* 0x0000000300027223 */ /* 0x000fc800000000ff */
[----:B------:R-:W-:-:S04]  /*0550*/  FFMA R6, -R7, R2, R0 ;  /* 0x0000000207067223 */ /* 0x000fc80000000100 */
[----:B------:R-:W-:Y:S01]  /*0560*/  FFMA R3, R3, R6, R2 ;  /* 0x0000000603037223 */ /* 0x000fe20000000002 */
[----:B-1----:R-:W-:Y:S06]  /*0570*/  @!P0 BRA `(.L_x_6) ;  /* 0x0000000000108947 */ /* 0x002fec0003800000 */
[----:B------:R-:W-:Y:S02]  /*0580*/  MOV R3, R7 ;  /* 0x0000000700037202 */ /* 0x000fe40000000f00 */
[----:B------:R-:W-:-:S07]  /*0590*/  MOV R6, 0x5b0 ;  /* 0x000005b000067802 */ /* 0x000fce0000000f00 */
[----:B---3--:R-:W-:Y:S05]  /*05a0*/  CALL.REL.NOINC `($__internal_0_$__cuda_sm3x_div_rn_noftz_f32_slowpath) ;  /* 0x0000000400107944 */ /* 0x008fea0003c00000 */
[----:B------:R-:W-:-:S07]  /*05b0*/  IMAD.MOV.U32 R3, RZ, RZ, R0 ;  /* 0x000000ffff037224 */ /* 0x000fce00078e0000 */
.L_x_6:
[----:B------:R-:W-:Y:S05]  /*05c0*/  BSYNC.RECONVERGENT B0 ;  /* 0x0000000000007941 */ /* 0x000fea0003800200 */
.L_x_5:
[----:B---3--:R-:W-:-:S04]  /*05d0*/  IMAD.WIDE R14, R4, 0x4, R8 ;  /* 0x00000004040e7825 */ /* 0x008fc800078e0208 */
[C---:B------:R-:W-:Y:S01]  /*05e0*/  IMAD.WIDE R16, R5.reuse, 0x4, R16 ;  /* 0x0000000405107825 */ /* 0x040fe200078e0210 */
[----:B------:R0:W-:Y:S04]  /*05f0*/  STG.E desc[UR4][R14.64], R3 ;  /* 0x000000030e007986 */ /* 0x0001e8000c101904 */
[----:B------:R-:W2:Y:S01]  /*0600*/  LDG.E R21, desc[UR4][R16.64] ;  /* 0x0000000410157981 */ /* 0x000ea2000c1e1900 */
[----:B------:R-:W-:-:S05]  /*0610*/  IMAD.WIDE R18, R5, 0x4, R18 ;  /* 0x0000000405127825 */ /* 0x000fca00078e0212 */
[----:B------:R-:W3:Y:S01]  /*0620*/  LDG.E R0, desc[UR4][R18.64] ;  /* 0x0000000412007981 */ /* 0x000ee2000c1e1900 */
[----:B------:R-:W-:Y:S01]  /*0630*/  BSSY.RECONVERGENT B0, `(.L_x_7) ;  /* 0x000000d000007945 */ /* 0x000fe20003800200 */
[----:B--2---:R-:W1:Y:S08]  /*0640*/  MUFU.RCP R2, R21 ;  /* 0x0000001500027308 */ /* 0x004e700000001000 */
[----:B---3--:R-:W2:Y:S01]  /*0650*/  FCHK P0, R0, R21 ;  /* 0x0000001500007302 */ /* 0x008ea20000000000 */
[----:B-1----:R-:W-:-:S04]  /*0660*/  FFMA R7, -R21, R2, 1 ;  /* 0x3f80000015077423 */ /* 0x002fc80000000102 */
[----:B------:R-:W-:-:S04]  /*0670*/  FFMA R7, R2, R7, R2 ;  /* 0x0000000702077223 */ /* 0x000fc80000000002 */
[----:B------:R-:W-:-:S04]  /*0680*/  FFMA R2, R0, R7, RZ ;  /* 0x0000000700027223 */ /* 0x000fc800000000ff */
[----:B------:R-:W-:-:S04]  /*0690*/  FFMA R6, -R21, R2, R0 ;  /* 0x0000000215067223 */ /* 0x000fc80000000100 */
[----:B------:R-:W-:Y:S01]  /*06a0*/  FFMA R7, R7, R6, R2 ;  /* 0x0000000607077223 */ /* 0x000fe20000000002 */
[----:B0-2---:R-:W-:Y:S06]  /*06b0*/  @!P0 BRA `(.L_x_8) ;  /* 0x0000000000108947 */ /* 0x005fec0003800000 */
[----:B------:R-:W-:Y:S02]  /*06c0*/  MOV R3, R21 ;  /* 0x0000001500037202 */ /* 0x000fe40000000f00 */
[----:B------:R-:W-:-:S07]  /*06d0*/  MOV R6, 0x6f0 ;  /* 0x000006f000067802 */ /* 0x000fce0000000f00 */
[----:B------:R-:W-:Y:S05]  /*06e0*/  CALL.REL.NOINC `($__internal_0_$__cuda_sm3x_div_rn_noftz_f32_slowpath) ;  /* 0x0000000000c07944 */ /* 0x000fea0003c00000 */
[----:B------:R-:W-:-:S07]  /*06f0*/  IMAD.MOV.U32 R7, RZ, RZ, R0 ;  /* 0x000000ffff077224 */ /* 0x000fce00078e0000 */
.L_x_8:
[----:B------:R-:W-:Y:S05]  /*0700*/  BSYNC.RECONVERGENT B0 ;  /* 0x0000000000007941 */ /* 0x000fea0003800200 */
.L_x_7:
[----:B------:R-:W-:-:S04]  /*0710*/  IMAD.WIDE R14, R5, 0x4, R14 ;  /* 0x00000004050e7825 */ /* 0x000fc800078e020e */
        /* <DEDUP_REMOVED lines=18> */
.L_x_10:
[----:B------:R-:W-:Y:S05]  /*0840*/  BSYNC.RECONVERGENT B0 ;  /* 0x0000000000007941 */ /* 0x000fea0003800200 */
.L_x_9:
[----:B------:R-:W-:-:S04]  /*0850*/  IMAD.WIDE R14, R5, 0x4, R14 ;  /* 0x00000004050e7825 */ /* 0x000fc800078e020e */
[C---:B------:R-:W-:Y:S01]  /*0860*/  IMAD.WIDE R16, R5.reuse, 0x4, R16 ;  /* 0x0000000405107825 */ /* 0x040fe200078e0210 */
[----:B------:R0:W-:Y:S05]  /*0870*/  STG.E desc[UR4][R14.64], R3 ;  /* 0x000000030e007986 */ /* 0x0001ea000c101904 */
        /* <DEDUP_REMOVED lines=16> */
.L_x_12:
[----:B------:R-:W-:Y:S05]  /*0980*/  BSYNC.RECONVERGENT B0 ;  /* 0x0000000000007941 */ /* 0x000fea0003800200 */
.L_x_11:
[C---:B------:R-:W-:Y:S01]  /*0990*/  IMAD.WIDE R14, R5.reuse, 0x4, R14 ;  /* 0x00000004050e7825 */ /* 0x040fe200078e020e */
[----:B------:R-:W-:-:S04]  /*09a0*/  LEA R4, R5, R4, 0x2 ;  /* 0x0000000405047211 */ /* 0x000fc800078e10ff */
[----:B------:R1:W-:Y:S01]  /*09b0*/  STG.E desc[UR4][R14.64], R7 ;  /* 0x000000070e007986 */ /* 0x0003e2000c101904 */
[----:B------:R-:W-:-:S13]  /*09c0*/  ISETP.GE.AND P0, PT, R4, UR6, PT ;  /* 0x0000000604007c0c */ /* 0x000fda000bf06270 */
[----:B-1----:R-:W-:Y:S05]  /*09d0*/  @!P0 BRA `(.L_x_13) ;  /* 0xfffffff800b48947 */ /* 0x002fea000383ffff */
[----:B------:R-:W-:Y:S05]  /*09e0*/  EXIT ;  /* 0x000000000000794d */ /* 0x000fea0003800000 */
        .weak           $__internal_0_$__cuda_sm3x_div_rn_noftz_f32_slowpath
        .type           $__internal_0_$__cuda_sm3x_div_rn_noftz_f32_slowpath,@function
        .size           $__internal_0_$__cuda_sm3x_div_rn_noftz_f32_slowpath,(.L_x_26 - $__internal_0_$__cuda_sm3x_div_rn_noftz_f32_slowpath)
$__internal_0_$__cuda_sm3x_div_rn_noftz_f32_slowpath:
[----:B------:R-:W-:Y:S01]  /*09f0*/  SHF.R.U32.HI R2, RZ, 0x17, R3 ;  /* 0x00000017ff027819 */ /* 0x000fe20000011603 */
[----:B------:R-:W-:Y:S01]  /*0a00*/  BSSY.RECONVERGENT B2, `(.L_x_14) ;  /* 0x0000062000027945 */ /* 0x000fe20003800200 */
[----:B------:R-:W-:Y:S02]  /*0a10*/  SHF.R.U32.HI R22, RZ, 0x17, R0 ;  /* 0x00000017ff167819 */ /* 0x000fe40000011600 */
[----:B------:R-:W-:Y:S02]  /*0a20*/  LOP3.LUT R2, R2, 0xff, RZ, 0xc0, !PT ;  /* 0x000000ff02027812 */ /* 0x000fe400078ec0ff */
[----:B------:R-:W-:-:S03]  /*0a30*/  LOP3.LUT R22, R22, 0xff, RZ, 0xc0, !PT ;  /* 0x000000ff16167812 */ /* 0x000fc600078ec0ff */
[----:B------:R-:W-:Y:S01]  /*0a40*/  VIADD R21, R2, 0xffffffff ;  /* 0xffffffff02157836 */ /* 0x000fe20000000000 */
[----:B------:R-:W-:-:S04]  /*0a50*/  IADD3 R20, PT, PT, R22, -0x1, RZ ;  /* 0xffffffff16147810 */ /* 0x000fc80007ffe0ff */
[----:B------:R-:W-:-:S04]  /*0a60*/  ISETP.GT.U32.AND P0, PT, R21, 0xfd, PT ;  /* 0x000000fd1500780c */ /* 0x000fc80003f04070 */
[----:B------:R-:W-:-:S13]  /*0a70*/  ISETP.GT.U32.OR P0, PT, R20, 0xfd, P0 ;  /* 0x000000fd1400780c */ /* 0x000fda0000704470 */
[----:B------:R-:W-:Y:S01]  /*0a80*/  @!P0 IMAD.MOV.U32 R7, RZ, RZ, RZ ;  /* 0x000000ffff078224 */ /* 0x000fe200078e00ff */
[----:B------:R-:W-:Y:S06]  /*0a90*/  @!P0 BRA `(.L_x_15) ;  /* 0x00000000005c8947 */ /* 0x000fec0003800000 */
[----:B------:R-:W-:Y:S02]  /*0aa0*/  FSETP.GTU.FTZ.AND P0, PT, |R0|, +INF , PT ;  /* 0x7f8000000000780b */ /* 0x000fe40003f1c200 */
[----:B------:R-:W-:-:S04]  /*0ab0*/  FSETP.GTU.FTZ.AND P1, PT, |R3|, +INF , PT ;  /* 0x7f8000000300780b */ /* 0x000fc80003f3c200 */
[----:B------:R-:W-:-:S13]  /*0ac0*/  PLOP3.LUT P0, PT, P0, P1, PT, 0xf8, 0x8f ;  /* 0x00000000008f781c */ /* 0x000fda0000703f70 */
[----:B------:R-:W-:Y:S05]  /*0ad0*/  @P0 BRA `(.L_x_16) ;  /* 0x00000004004c0947 */ /* 0x000fea0003800000 */
[----:B------:R-:W-:-:S13]  /*0ae0*/  LOP3.LUT P0, RZ, R3, 0x7fffffff, R0, 0xc8, !PT ;  /* 0x7fffffff03ff7812 */ /* 0x000fda000780c800 */
[----:B------:R-:W-:Y:S05]  /*0af0*/  @!P0 BRA `(.L_x_17) ;  /* 0x00000004003c8947 */ /* 0x000fea0003800000 */
[C---:B------:R-:W-:Y:S02]  /*0b00*/  FSETP.NEU.FTZ.AND P3, PT, |R0|.reuse, +INF , PT ;  /* 0x7f8000000000780b */ /* 0x040fe40003f7d200 */
[----:B------:R-:W-:Y:S02]  /*0b10*/  FSETP.NEU.FTZ.AND P1, PT, |R3|, +INF , PT ;  /* 0x7f8000000300780b */ /* 0x000fe40003f3d200 */
[----:B------:R-:W-:-:S11]  /*0b20*/  FSETP.NEU.FTZ.AND P0, PT, |R0|, +INF , PT ;  /* 0x7f8000000000780b */ /* 0x000fd60003f1d200 */
[----:B------:R-:W-:Y:S05]  /*0b30*/  @!P1 BRA !P3, `(.L_x_17) ;  /* 0x00000004002c9947 */ /* 0x000fea0005800000 */
[----:B------:R-:W-:-:S04]  /*0b40*/  LOP3.LUT P3, RZ, R0, 0x7fffffff, RZ, 0xc0, !PT ;  /* 0x7fffffff00ff7812 */ /* 0x000fc8000786c0ff */
[----:B------:R-:W-:-:S13]  /*0b50*/  PLOP3.LUT P1, PT, P1, P3, PT, 0x2f, 0xf2 ;  /* 0x0000000000f2781c */ /* 0x000fda0000f26577 */
[----:B------:R-:W-:Y:S05]  /*0b60*/  @P1 BRA `(.L_x_18) ;  /* 0x0000000400181947 */ /* 0x000fea0003800000 */
[----:B------:R-:W-:-:S04]  /*0b70*/  LOP3.LUT P1, RZ, R3, 0x7fffffff, RZ, 0xc0, !PT ;  /* 0x7fffffff03ff7812 */ /* 0x000fc8000782c0ff */
[----:B------:R-:W-:-:S13]  /*0b80*/  PLOP3.LUT P0, PT, P0, P1, PT, 0x2f, 0xf2 ;  /* 0x0000000000f2781c */ /* 0x000fda0000702577 */
[----:B------:R-:W-:Y:S05]  /*0b90*/  @P0 BRA `(.L_x_19) ;  /* 0x0000000400000947 */ /* 0x000fea0003800000 */
[----:B------:R-:W-:Y:S02]  /*0ba0*/  ISETP.GE.AND P0, PT, R20, RZ, PT ;  /* 0x000000ff1400720c */ /* 0x000fe40003f06270 */
[----:B------:R-:W-:-:S11]  /*0bb0*/  ISETP.GE.AND P1, PT, R21, RZ, PT ;  /* 0x000000ff1500720c */ /* 0x000fd60003f26270 */
[----:B------:R-:W-:Y:S01]  /*0bc0*/  @P0 MOV R7, RZ ;  /* 0x000000ff00070202 */ /* 0x000fe20000000f00 */
[----:B------:R-:W-:Y:S02]  /*0bd0*/  @!P0 IMAD.MOV.U32 R7, RZ, RZ, -0x40 ;  /* 0xffffffc0ff078424 */ /* 0x000fe400078e00ff */
[----:B------:R-:W-:Y:S01]  /*0be0*/  @!P0 FFMA R0, R0, 1.84467440737095516160e+19, RZ ;  /* 0x5f80000000008823 */ /* 0x000fe200000000ff */
[----:B------:R-:W-:Y:S02]  /*0bf0*/  @!P1 FFMA R3, R3, 1.84467440737095516160e+19, RZ ;  /* 0x5f80000003039823 */ /* 0x000fe400000000ff */
[----:B------:R-:W-:-:S07]  /*0c00*/  @!P1 IADD3 R7, PT, PT, R7, 0x40, RZ ;  /* 0x0000004007079810 */ /* 0x000fce0007ffe0ff */
.L_x_15:
[----:B------:R-:W-:Y:S01]  /*0c10*/  LEA R24, R2, 0xc0800000, 0x17 ;  /* 0xc080000002187811 */ /* 0x000fe200078eb8ff */
[----:B------:R-:W-:Y:S01]  /*0c20*/  BSSY.RECONVERGENT B3, `(.L_x_20) ;  /* 0x0000036000037945 */ /* 0x000fe20003800200 */
[----:B------:R-:W-:-:S03]  /*0c30*/  IADD3 R21, PT, PT, R22, -0x7f, RZ ;  /* 0xffffff8116157810 */ /* 0x000fc60007ffe0ff */
[----:B------:R-:W-:Y:S02]  /*0c40*/  IMAD.IADD R24, R3, 0x1, -R24 ;  /* 0x0000000103187824 */ /* 0x000fe400078e0a18 */
[----:B------:R-:W-:Y:S02]  /*0c50*/  IMAD R0, R21, -0x800000, R0 ;  /* 0xff80000015007824 */ /* 0x000fe400078e0200 */
[----:B------:R-:W0:Y:S01]  /*0c60*/  MUFU.RCP R20, R24 ;  /* 0x0000001800147308 */ /* 0x000e220000001000 */
[----:B------:R-:W-:-:S04]  /*0c70*/  FADD.FTZ R3, -R24, -RZ ;  /* 0x800000ff18037221 */ /* 0x000fc80000010100 */
[----:B0-----:R-:W-:-:S04]  /*0c80*/  FFMA R23, R20, R3, 1 ;  /* 0x3f80000014177423 */ /* 0x001fc80000000003 */
[----:B------:R-:W-:-:S04]  /*0c90*/  FFMA R23, R20, R23, R20 ;  /* 0x0000001714177223 */ /* 0x000fc80000000014 */
[----:B------:R-:W-:-:S04]  /*0ca0*/  FFMA R20, R0, R23, RZ ;  /* 0x0000001700147223 */ /* 0x000fc800000000ff */
[----:B------:R-:W-:-:S04]  /*0cb0*/  FFMA R22, R3, R20, R0 ;  /* 0x0000001403167223 */ /* 0x000fc80000000000 */
[----:B------:R-:W-:Y:S01]  /*0cc0*/  FFMA R22, R23, R22, R20 ;  /* 0x0000001617167223 */ /* 0x000fe20000000014 */
[----:B------:R-:W-:-:S03]  /*0cd0*/  IADD3 R20, PT, PT, R21, 0x7f, -R2 ;  /* 0x0000007f15147810 */ /* 0x000fc60007ffe802 */
[----:B------:R-:W-:Y:S02]  /*0ce0*/  FFMA R3, R3, R22, R0 ;  /* 0x0000001603037223 */ /* 0x000fe40000000000 */
[----:B------:R-:W-:Y:S02]  /*0cf0*/  IMAD.IADD R7, R20, 0x1, R7 ;  /* 0x0000000114077824 */ /* 0x000fe400078e0207 */
[----:B------:R-:W-:-:S05]  /*0d00*/  FFMA R0, R23, R3, R22 ;  /* 0x0000000317007223 */ /* 0x000fca0000000016 */
[----:B------:R-:W-:-:S04]  /*0d10*/  SHF.R.U32.HI R2, RZ, 0x17, R0 ;  /* 0x00000017ff027819 */ /* 0x000fc80000011600 */
[----:B------:R-:W-:-:S04]  /*0d20*/  LOP3.LUT R2, R2, 0xff, RZ, 0xc0, !PT ;  /* 0x000000ff02027812 */ /* 0x000fc800078ec0ff */
[----:B------:R-:W-:-:S05]  /*0d30*/  IADD3 R2, PT, PT, R2, R7, RZ ;  /* 0x0000000702027210 */ /* 0x000fca0007ffe0ff */
[----:B------:R-:W-:-:S05]  /*0d40*/  VIADD R20, R2, 0xffffffff ;  /* 0xffffffff02147836 */ /* 0x000fca0000000000 */
[----:B------:R-:W-:-:S13]  /*0d50*/  ISETP.GE.U32.AND P0, PT, R20, 0xfe, PT ;  /* 0x000000fe1400780c */ /* 0x000fda0003f06070 */
[----:B------:R-:W-:Y:S05]  /*0d60*/  @!P0 BRA `(.L_x_21) ;  /* 0x0000000000808947 */ /* 0x000fea0003800000 */
[----:B------:R-:W-:-:S13]  /*0d70*/  ISETP.GT.AND P0, PT, R2, 0xfe, PT ;  /* 0x000000fe0200780c */ /* 0x000fda0003f04270 */
[----:B------:R-:W-:Y:S05]  /*0d80*/  @P0 BRA `(.L_x_22) ;  /* 0x00000000006c0947 */ /* 0x000fea0003800000 */
[----:B------:R-:W-:-:S13]  /*0d90*/  ISETP.GE.AND P0, PT, R2, 0x1, PT ;  /* 0x000000010200780c */ /* 0x000fda0003f06270 */
[----:B------:R-:W-:Y:S05]  /*0da0*/  @P0 BRA `(.L_x_23) ;  /* 0x0000000000740947 */ /* 0x000fea0003800000 */
[----:B------:R-:W-:Y:S02]  /*0db0*/  ISETP.GE.AND P0, PT, R2, -0x18, PT ;  /* 0xffffffe80200780c */ /* 0x000fe40003f06270 */
[----:B------:R-:W-:-:S11]  /*0dc0*/  LOP3.LUT R0, R0, 0x80000000, RZ, 0xc0, !PT ;  /* 0x8000000000007812 */ /* 0x000fd600078ec0ff */
[----:B------:R-:W-:Y:S05]  /*0dd0*/  @!P0 BRA `(.L_x_23) ;  /* 0x0000000000688947 */ /* 0x000fea0003800000 */
[CCC-:B------:R-:W-:Y:S01]  /*0de0*/  FFMA.RZ R7, R23.reuse, R3.reuse, R22.reuse ;  /* 0x0000000317077223 */ /* 0x1c0fe2000000c016 */
[CCC-:B------:R-:W-:Y:S01]  /*0df0*/  FFMA.RP R20, R23.reuse, R3.reuse, R22.reuse ;  /* 0x0000000317147223 */ /* 0x1c0fe20000008016 */
[----:B------:R-:W-:Y:S01]  /*0e00*/  FFMA.RM R23, R23, R3, R22 ;  /* 0x0000000317177223 */ /* 0x000fe20000004016 */
[C---:B------:R-:W-:Y:S02]  /*0e10*/  IADD3 R3, PT, PT, R2.reuse, 0x20, RZ ;  /* 0x0000002002037810 */ /* 0x040fe40007ffe0ff */
[----:B------:R-:W-:Y:S02]  /*0e20*/  LOP3.LUT R7, R7, 0x7fffff, RZ, 0xc0, !PT ;  /* 0x007fffff07077812 */ /* 0x000fe400078ec0ff */
[C---:B------:R-:W-:Y:S02]  /*0e30*/  ISETP.NE.AND P3, PT, R2.reuse, RZ, PT ;  /* 0x000000ff0200720c */ /* 0x040fe40003f65270 */
[----:B------:R-:W-:Y:S02]  /*0e40*/  LOP3.LUT R22, R7, 0x800000, RZ, 0xfc, !PT ;  /* 0x0080000007167812 */ /* 0x000fe400078efcff */
[----:B------:R-:W-:Y:S01]  /*0e50*/  ISETP.NE.AND P1, PT, R2, RZ, PT ;  /* 0x000000ff0200720c */ /* 0x000fe20003f25270 */
[----:B------:R-:W-:Y:S01]  /*0e60*/  IMAD.MOV R2, RZ, RZ, -R2 ;  /* 0x000000ffff027224 */ /* 0x000fe200078e0a02 */
[----:B------:R-:W-:-:S02]  /*0e70*/  SHF.L.U32 R3, R22, R3, RZ ;  /* 0x0000000316037219 */ /* 0x000fc400000006ff */
[----:B------:R-:W-:Y:S02]  /*0e80*/  FSETP.NEU.FTZ.AND P0, PT, R20, R23, PT ;  /* 0x000000171400720b */ /* 0x000fe40003f1d000 */
[----:B------:R-:W-:Y:S02]  /*0e90*/  SEL R7, R2, RZ, P3 ;  /* 0x000000ff02077207 */ /* 0x000fe40001800000 */
[----:B------:R-:W-:Y:S02]  /*0ea0*/  ISETP.NE.AND P1, PT, R3, RZ, P1 ;  /* 0x000000ff0300720c */ /* 0x000fe40000f25270 */
[----:B------:R-:W-:Y:S02]  /*0eb0*/  SHF.R.U32.HI R7, RZ, R7, R22 ;  /* 0x00000007ff077219 */ /* 0x000fe40000011616 */
[----:B------:R-:W-:Y:S02]  /*0ec0*/  PLOP3.LUT P0, PT, P0, P1, PT, 0xf8, 0x8f ;  /* 0x00000000008f781c */ /* 0x000fe40000703f70 */
[----:B------:R-:W-:-:S02]  /*0ed0*/  SHF.R.U32.HI R3, RZ, 0x1, R7 ;  /* 0x00000001ff037819 */ /* 0x000fc40000011607 */
[----:B------:R-:W-:-:S04]  /*0ee0*/  SEL R2, RZ, 0x1, !P0 ;  /* 0x00000001ff027807 */ /* 0x000fc80004000000 */
[----:B------:R-:W-:-:S04]  /*0ef0*/  LOP3.LUT R2, R2, 0x1, R3, 0xf8, !PT ;  /* 0x0000000102027812 */ /* 0x000fc800078ef803 */
[----:B------:R-:W-:-:S04]  /*0f00*/  LOP3.LUT R2, R2, R7, RZ, 0xc0, !PT ;  /* 0x0000000702027212 */ /* 0x000fc800078ec0ff */
[----:B------:R-:W-:-:S04]  /*0f10*/  IADD3 R3, PT, PT, R3, R2, RZ ;  /* 0x0000000203037210 */ /* 0x000fc80007ffe0ff */
[----:B------:R-:W-:Y:S01]  /*0f20*/  LOP3.LUT R0, R3, R0, RZ, 0xfc, !PT ;  /* 0x0000000003007212 */ /* 0x000fe200078efcff */
[----:B------:R-:W-:Y:S06]  /*0f30*/  BRA `(.L_x_23) ;  /* 0x0000000000107947 */ /* 0x000fec0003800000 */
.L_x_22:
[----:B------:R-:W-:-:S04]  /*0f40*/  LOP3.LUT R0, R0, 0x80000000, RZ, 0xc0, !PT ;  /* 0x8000000000007812 */ /* 0x000fc800078ec0ff */
[----:B------:R-:W-:Y:S01]  /*0f50*/  LOP3.LUT R0, R0, 0x7f800000, RZ, 0xfc, !PT ;  /* 0x7f80000000007812 */ /* 0x000fe200078efcff */
[----:B------:R-:W-:Y:S06]  /*0f60*/  BRA `(.L_x_23) ;  /* 0x0000000000047947 */ /* 0x000fec0003800000 */
.L_x_21:
[----:B------:R-:W-:-:S07]  /*0f70*/  IMAD R0, R7, 0x800000, R0 ;  /* 0x0080000007007824 */ /* 0x000fce00078e0200 */
.L_x_23:
[----:B------:R-:W-:Y:S05]  /*0f80*/  BSYNC.RECONVERGENT B3 ;  /* 0x0000000000037941 */ /* 0x000fea0003800200 */
.L_x_20:
[----:B------:R-:W-:Y:S05]  /*0f90*/  BRA `(.L_x_24) ;  /* 0x0000000000207947 */ /* 0x000fea0003800000 */
.L_x_19:
[----:B------:R-:W-:-:S04]  /*0fa0*/  LOP3.LUT R0, R3, 0x80000000, R0, 0x48, !PT ;  /* 0x8000000003007812 */ /* 0x000fc800078e4800 */
[----:B------:R-:W-:Y:S01]  /*0fb0*/  LOP3.LUT R0, R0, 0x7f800000, RZ, 0xfc, !PT ;  /* 0x7f80000000007812 */ /* 0x000fe200078efcff */
[----:B------:R-:W-:Y:S06]  /*0fc0*/  BRA `(.L_x_24) ;  /* 0x0000000000147947 */ /* 0x000fec0003800000 */
.L_x_18:
[----:B------:R-:W-:Y:S01]  /*0fd0*/  LOP3.LUT R0, R3, 0x80000000, R0, 0x48, !PT ;  /* 0x8000000003007812 */ /* 0x000fe200078e4800 */
[----:B------:R-:W-:Y:S06]  /*0fe0*/  BRA `(.L_x_24) ;  /* 0x00000000000c7947 */ /* 0x000fec0003800000 */
.L_x_17:
[----:B------:R-:W0:Y:S01]  /*0ff0*/  MUFU.RSQ R0, -QNAN ;  /* 0xffc0000000007908 */ /* 0x000e220000001400 */
[----:B------:R-:W-:Y:S05]  /*1000*/  BRA `(.L_x_24) ;  /* 0x0000000000047947 */ /* 0x000fea0003800000 */
.L_x_16:
[----:B------:R-:W-:-:S07]  /*1010*/  FADD.FTZ R0, R0, R3 ;  /* 0x0000000300007221 */ /* 0x000fce0000010000 */
.L_x_24:
[----:B------:R-:W-:Y:S05]  /*1020*/  BSYNC.RECONVERGENT B2 ;  /* 0x0000000000027941 */ /* 0x000fea0003800200 */
.L_x_14:
[----:B------:R-:W-:-:S04]  /*1030*/  HFMA2 R7, -RZ, RZ, 0, 0 ;  /* 0x00000000ff077431 */ /* 0x000fc800000001ff */
[----:B0-----:R-:W-:Y:S05]  /*1040*/  RET.REL.NODEC R6 `(div_strided_float) ;  /* 0xffffffec06ec7950 */ /* 0x001fea0003c3ffff */
.L_x_25:
[----:B------:R-:W-:-:S00]  /*1050*/  BRA `(.L_x_25) ;  /* 0xfffffffc00fc7947 */ /* 0x000fc0000383ffff */
[----:B------:R-:W-:-:S00]  /*1060*/  NOP ;  /* 0x0000000000007918 */ /* 0x000fc00000000000 */
        /* <DEDUP_REMOVED lines=9> */
.L_x_26:


//--------------------- .nv.shared.reserved.0     --------------------------
	.section	.nv.shared.reserved.0,"aw",@nobits
	.weak		__nv_reservedSMEM_offset_0_alias
	.size		__nv_reservedSMEM_offset_0_alias, 0, 64
	.other		__nv_reservedSMEM_offset_0_alias,@"STO_CUDA_RESERVED_SHARED STV_DEFAULT"
__nv_reservedSMEM_offset_0_alias:
	.zero		0
	.zero		64


//--------------------- .nv.constant0.div_strided_float --------------------------
	.section	.nv.constant0.div_strided_float,"a",@progbits
	.sectionflags	@""
	.align	4
.nv.constant0.div_strided_float:
	.zero		928


//--------------------- SYMBOLS --------------------------

	.type		.nv.reservedSmem.offset0,@object
	.size		.nv.reservedSmem.offset0,0x4
